	.headerflags	@"EF_CUDA_TEXMODE_UNIFIED EF_CUDA_64BIT_ADDRESS EF_CUDA_ACCELERATORS EF_CUDA_SM90 EF_CUDA_VIRTUAL_SM(EF_CUDA_SM90)"
	.elftype	@"ET_EXEC"


//--------------------- .nv.info                  --------------------------
	.section	.nv.info,"",@"SHT_CUDA_INFO"
	.align	4


	//----- nvinfo : EIATTR_REGCOUNT
	.align		4
        /*0000*/ 	.byte	0x04, 0x2f
        /*0002*/ 	.short	(.L_3 - .L_2)
	.align		4
.L_2:
        /*0004*/ 	.word	index@(triton_poi_fused__native_batch_norm_legit_no_training_relu_8)
        /*0008*/ 	.word	0x00000028


	//----- nvinfo : EIATTR_MIN_STACK_SIZE
	.align		4
.L_3:
        /*000c*/ 	.byte	0x04, 0x12
        /*000e*/ 	.short	(.L_5 - .L_4)
	.align		4
.L_4:
        /*0010*/ 	.word	index@(triton_poi_fused__native_batch_norm_legit_no_training_relu_8)
        /*0014*/ 	.word	0x00000000


	//----- nvinfo : EIATTR_FRAME_SIZE
	.align		4
.L_5:
        /*0018*/ 	.byte	0x04, 0x11
        /*001a*/ 	.short	(.L_7 - .L_6)
	.align		4
.L_6:
        /*001c*/ 	.word	index@(triton_poi_fused__native_batch_norm_legit_no_training_relu_8)
        /*0020*/ 	.word	0x00000000


	//----- nvinfo : EIATTR_MIN_STACK_SIZE
	.align		4
.L_7:
        /*0024*/ 	.byte	0x04, 0x12
        /*0026*/ 	.short	(.L_9 - .L_8)
	.align		4
.L_8:
        /*0028*/ 	.word	index@(triton_poi_fused__native_batch_norm_legit_no_training_relu_8)
        /*002c*/ 	.word	0x00000000
.L_9:


//--------------------- .nv.info.triton_poi_fused__native_batch_norm_legit_no_training_relu_8 --------------------------
	.section	.nv.info.triton_poi_fused__native_batch_norm_legit_no_training_relu_8,"",@"SHT_CUDA_INFO"
	.sectionflags	@""
	.align	4


	//----- nvinfo : EIATTR_CUDA_API_VERSION
	.align		4
        /*0000*/ 	.byte	0x04, 0x37
        /*0002*/ 	.short	(.L_11 - .L_10)
.L_10:
        /*0004*/ 	.word	0x0000007c


	//----- nvinfo : EIATTR_KPARAM_INFO
	.align		4
.L_11:
        /*0008*/ 	.byte	0x04, 0x17
        /*000a*/ 	.short	(.L_13 - .L_12)
.L_12:
        /*000c*/ 	.word	0x00000000
        /*0010*/ 	.short	0x0007
        /*0012*/ 	.short	0x0034
        /*0014*/ 	.byte	0x00, 0xf0, 0x11, 0x00


	//----- nvinfo : EIATTR_KPARAM_INFO
	.align		4
.L_13:
        /*0018*/ 	.byte	0x04, 0x17
        /*001a*/ 	.short	(.L_15 - .L_14)
.L_14:
        /*001c*/ 	.word	0x00000000
        /*0020*/ 	.short	0x0006
        /*0022*/ 	.short	0x0030
        /*0024*/ 	.byte	0x00, 0xf0, 0x11, 0x00


	//----- nvinfo : EIATTR_KPARAM_INFO
	.align		4
.L_15:
        /*0028*/ 	.byte	0x04, 0x17
        /*002a*/ 	.short	(.L_17 - .L_16)
.L_16:
        /*002c*/ 	.word	0x00000000
        /*0030*/ 	.short	0x0005
        /*0032*/ 	.short	0x0028
        /*0034*/ 	.byte	0x00, 0xf4, 0x21, 0x00


	//----- nvinfo : EIATTR_KPARAM_INFO
	.align		4
.L_17:
        /*0038*/ 	.byte	0x04, 0x17
        /*003a*/ 	.short	(.L_19 - .L_18)
.L_18:
        /*003c*/ 	.word	0x00000000
        /*0040*/ 	.short	0x0004
        /*0042*/ 	.short	0x0020
        /*0044*/ 	.byte	0x00, 0xf4, 0x21, 0x00


	//----- nvinfo : EIATTR_KPARAM_INFO
	.align		4
.L_19:
        /*0048*/ 	.byte	0x04, 0x17
        /*004a*/ 	.short	(.L_21 - .L_20)
.L_20:
        /*004c*/ 	.word	0x00000000
        /*0050*/ 	.short	0x0003
        /*0052*/ 	.short	0x0018
        /*0054*/ 	.byte	0x00, 0xf4, 0x21, 0x00


	//----- nvinfo : EIATTR_KPARAM_INFO
	.align		4
.L_21:
        /*0058*/ 	.byte	0x04, 0x17
        /*005a*/ 	.short	(.L_23 - .L_22)
.L_22:
        /*005c*/ 	.word	0x00000000
        /*0060*/ 	.short	0x0002
        /*0062*/ 	.short	0x0010
        /*0064*/ 	.byte	0x00, 0xf4, 0x21, 0x00


	//----- nvinfo : EIATTR_KPARAM_INFO
	.align		4
.L_23:
        /*0068*/ 	.byte	0x04, 0x17
        /*006a*/ 	.short	(.L_25 - .L_24)
.L_24:
        /*006c*/ 	.word	0x00000000
        /*0070*/ 	.short	0x0001
        /*0072*/ 	.short	0x0008
        /*0074*/ 	.byte	0x00, 0xf4, 0x21, 0x00


	//----- nvinfo : EIATTR_KPARAM_INFO
	.align		4
.L_25:
        /*0078*/ 	.byte	0x04, 0x17
        /*007a*/ 	.short	(.L_27 - .L_26)
.L_26:
        /*007c*/ 	.word	0x00000000
        /*0080*/ 	.short	0x0000
        /*0082*/ 	.short	0x0000
        /*0084*/ 	.byte	0x00, 0xf4, 0x21, 0x00


	//----- nvinfo : EIATTR_SPARSE_MMA_MASK
	.align		4
.L_27:
        /*0088*/ 	.byte	0x03, 0x50
        /*008a*/ 	.short	0x0000


	//----- nvinfo : EIATTR_MAXREG_COUNT
	.align		4
        /*008c*/ 	.byte	0x03, 0x1b
        /*008e*/ 	.short	0x00ff


	//----- nvinfo : EIATTR_EXIT_INSTR_OFFSETS
	.align		4
        /*0090*/ 	.byte	0x04, 0x1c
        /*0092*/ 	.short	(.L_29 - .L_28)


	//   ....[0]....
.L_28:
        /*0094*/ 	.word	0x00001ca0


	//   ....[1]....
        /*0098*/ 	.word	0x00001d40


	//----- nvinfo : EIATTR_REQNTID
	.align		4
.L_29:
        /*009c*/ 	.byte	0x04, 0x10
        /*009e*/ 	.short	(.L_31 - .L_30)
.L_30:
        /*00a0*/ 	.word	0x00000100
        /*00a4*/ 	.word	0x00000001
        /*00a8*/ 	.word	0x00000001


	//----- nvinfo : EIATTR_CBANK_PARAM_SIZE
	.align		4
.L_31:
        /*00ac*/ 	.byte	0x03, 0x19
        /*00ae*/ 	.short	0x0038


	//----- nvinfo : EIATTR_PARAM_CBANK
	.align		4
        /*00b0*/ 	.byte	0x04, 0x0a
        /*00b2*/ 	.short	(.L_33 - .L_32)
	.align		4
.L_32:
        /*00b4*/ 	.word	index@(.nv.constant0.triton_poi_fused__native_batch_norm_legit_no_training_relu_8)
        /*00b8*/ 	.short	0x0210
        /*00ba*/ 	.short	0x0038


	//----- nvinfo : EIATTR_SW_WAR
	.align		4
.L_33:
        /*00bc*/ 	.byte	0x04, 0x36
        /*00be*/ 	.short	(.L_35 - .L_34)
.L_34:
        /*00c0*/ 	.word	0x00000008
.L_35:


//--------------------- .nv.callgraph             --------------------------
	.section	.nv.callgraph,"",@"SHT_CUDA_CALLGRAPH"
	.align	4
	.sectionentsize	8
	.align		4
        /*0000*/ 	.word	0x00000000
	.align		4
        /*0004*/ 	.word	0xffffffff
	.align		4
        /*0008*/ 	.word	0x00000000
	.align		4
        /*000c*/ 	.word	0xfffffffe
	.align		4
        /*0010*/ 	.word	0x00000000
	.align		4
        /*0014*/ 	.word	0xfffffffd
	.align		4
        /*0018*/ 	.word	0x00000000
	.align		4
        /*001c*/ 	.word	0xfffffffc


//--------------------- .nv.constant4             --------------------------
	.section	.nv.constant4,"a",@progbits
	.align	8
	.align		8
.nv.constant4:
        /*0000*/ 	.dword	_$_str
	.align		8
        /*0008*/ 	.dword	_$_str_$_2


//--------------------- .text.triton_poi_fused__native_batch_norm_legit_no_training_relu_8 --------------------------
	.section	.text.triton_poi_fused__native_batch_norm_legit_no_training_relu_8,"ax",@progbits
	.sectionflags	@"SHF_BARRIERS=1"
	.align	128
        .global         triton_poi_fused__native_batch_norm_legit_no_training_relu_8
        .type           triton_poi_fused__native_batch_norm_legit_no_training_relu_8,@function
        .size           triton_poi_fused__native_batch_norm_legit_no_training_relu_8,(.L_x_1 - triton_poi_fused__native_batch_norm_legit_no_training_relu_8)
        .other          triton_poi_fused__native_batch_norm_legit_no_training_relu_8,@"STO_CUDA_ENTRY STV_DEFAULT"
triton_poi_fused__native_batch_norm_legit_no_training_relu_8:
.text.triton_poi_fused__native_batch_norm_legit_no_training_relu_8:
[----:B------:R-:W0:Y:S01]  /*0000*/  LDC R1, c[0x0][0x28] ;  /* 0x00000a00ff017b82 */ /* 0x000e220000000800 */
[----:B------:R-:W1:Y:S01]  /*0010*/  S2R R21, SR_TID.X ;  /* 0x0000000000157919 */ /* 0x000e620000002100 */
[----:B------:R-:W-:Y:S02]  /*0020*/  CS2R R8, SRZ ;  /* 0x0000000000087805 */ /* 0x000fe4000001ff00 */
[----:B------:R-:W-:Y:S01]  /*0030*/  CS2R R10, SRZ ;  /* 0x00000000000a7805 */ /* 0x000fe2000001ff00 */
[----:B------:R-:W-:Y:S01]  /*0040*/  ULDC.64 UR6, c[0x0][0x208] ;  /* 0x0000820000067ab9 */ /* 0x000fe20000000a00 */
[----:B------:R-:W2:Y:S01]  /*0050*/  S2R R24, SR_CTAID.Y ;  /* 0x0000000000187919 */ /* 0x000ea20000002600 */
[----:B------:R-:W-:Y:S02]  /*0060*/  CS2R R12, SRZ ;  /* 0x00000000000c7805 */ /* 0x000fe4000001ff00 */
[----:B------:R-:W-:Y:S01]  /*0070*/  CS2R R14, SRZ ;  /* 0x00000000000e7805 */ /* 0x000fe2000001ff00 */
[----:B------:R-:W3:Y:S01]  /*0080*/  S2R R22, SR_CTAID.X ;  /* 0x0000000000167919 */ /* 0x000ee20000002500 */
[----:B-1----:R-:W-:Y:S01]  /*0090*/  IMAD.SHL.U32 R0, R21, 0x4, RZ ;  /* 0x0000000415007824 */ /* 0x002fe200078e00ff */
[----:B------:R-:W-:-:S04]  /*00a0*/  SHF.R.U32.HI R5, RZ, 0x6, R21 ;  /* 0x00000006ff057819 */ /* 0x000fc80000011615 */
[----:B------:R-:W-:Y:S02]  /*00b0*/  LOP3.LUT R3, R0, 0xfc, RZ, 0xc0, !PT ;  /* 0x000000fc00037812 */ /* 0x000fe400078ec0ff */
[----:B------:R-:W-:Y:S01]  /*00c0*/  SGXT.U32 R5, R5, 0x2 ;  /* 0x000000020505781a */ /* 0x000fe20000000000 */
[----:B---3--:R-:W-:Y:S01]  /*00d0*/  IMAD.SHL.U32 R22, R22, 0x10, RZ ;  /* 0x0000001016167824 */ /* 0x008fe200078e00ff */
[----:B--2---:R-:W-:Y:S02]  /*00e0*/  PRMT R0, R3, 0x6540, R24 ;  /* 0x0000654003007816 */ /* 0x004fe40000000018 */
[----:B------:R-:W1:Y:S02]  /*00f0*/  LDC.64 R2, c[0x0][0x210] ;  /* 0x00008400ff027b82 */ /* 0x000e640000000a00 */
[C---:B------:R-:W-:Y:S01]  /*0100*/  ISETP.GE.AND P0, PT, R0.reuse, 0x480, PT ;  /* 0x000004800000780c */ /* 0x040fe20003f06270 */
[----:B------:R-:W-:Y:S01]  /*0110*/  IMAD.HI R4, R0, 0x38e38e39, RZ ;  /* 0x38e38e3900047827 */ /* 0x000fe200078e02ff */
[----:B------:R-:W-:-:S04]  /*0120*/  LOP3.LUT R19, R22, R5, RZ, 0xfc, !PT ;  /* 0x0000000516137212 */ /* 0x000fc800078efcff */
[----:B------:R-:W-:Y:S02]  /*0130*/  SHF.R.U32.HI R7, RZ, 0x1f, R4 ;  /* 0x0000001fff077819 */ /* 0x000fe40000011604 */
[C---:B------:R-:W-:Y:S02]  /*0140*/  ISETP.LT.AND P1, PT, R19.reuse, 0x3c1, !P0 ;  /* 0x000003c11300780c */ /* 0x040fe40004721270 */
[----:B------:R-:W-:Y:S02]  /*0150*/  LEA.HI.SX32 R7, R4, R7, 0x1a ;  /* 0x0000000704077211 */ /* 0x000fe400078fd2ff */
[----:B------:R-:W-:-:S03]  /*0160*/  LOP3.LUT R4, R19, 0x4, RZ, 0xfc, !PT ;  /* 0x0000000413047812 */ /* 0x000fc600078efcff */
[----:B------:R-:W-:Y:S01]  /*0170*/  IMAD R0, R7, -0x120, R0 ;  /* 0xfffffee007007824 */ /* 0x000fe200078e0200 */
[----:B------:R-:W-:-:S03]  /*0180*/  ISETP.LT.AND P2, PT, R4, 0x3c1, !P0 ;  /* 0x000003c10400780c */ /* 0x000fc60004741270 */
[----:B------:R-:W-:-:S04]  /*0190*/  IMAD R0, R7, 0x43920, R0 ;  /* 0x0004392007007824 */ /* 0x000fc800078e0200 */
[C---:B------:R-:W-:Y:S01]  /*01a0*/  IMAD R23, R19.reuse, 0x120, R0 ;  /* 0x0000012013177824 */ /* 0x040fe200078e0200 */
[----:B------:R-:W-:-:S03]  /*01b0*/  LOP3.LUT R0, R19, 0x8, RZ, 0xfc, !PT ;  /* 0x0000000813007812 */ /* 0x000fc600078efcff */
[----:B-1----:R-:W-:Y:S01]  /*01c0*/  IMAD.WIDE R4, R23, 0x4, R2 ;  /* 0x0000000417047825 */ /* 0x002fe200078e0202 */
[----:B------:R-:W-:-:S03]  /*01d0*/  ISETP.LT.AND P3, PT, R0, 0x3c1, !P0 ;  /* 0x000003c10000780c */ /* 0x000fc60004761270 */
[----:B------:R-:W-:Y:S01]  /*01e0*/  VIADD R7, R23, 0x480 ;  /* 0x0000048017077836 */ /* 0x000fe20000000000 */
[----:B------:R1:W2:Y:S03]  /*01f0*/  @P1 LDG.E.EL.128 R8, desc[UR6][R4.64] ;  /* 0x0000000604081981 */ /* 0x0002a6000c2e1d00 */
[----:B------:R-:W-:-:S05]  /*0200*/  IMAD.WIDE R6, R7, 0x4, R2 ;  /* 0x0000000407067825 */ /* 0x000fca00078e0202 */
[----:B------:R3:W4:Y:S01]  /*0210*/  @P2 LDG.E.EL.128 R12, desc[UR6][R6.64] ;  /* 0x00000006060c2981 */ /* 0x000722000c2e1d00 */
[----:B------:R-:W-:Y:S01]  /*0220*/  VIADD R27, R23, 0x900 ;  /* 0x00000900171b7836 */ /* 0x000fe20000000000 */
[----:B------:R-:W-:Y:S02]  /*0230*/  LOP3.LUT R0, R19, 0xc, RZ, 0xfc, !PT ;  /* 0x0000000c13007812 */ /* 0x000fe400078efcff */
[----:B------:R-:W-:Y:S02]  /*0240*/  CS2R R16, SRZ ;  /* 0x0000000000107805 */ /* 0x000fe4000001ff00 */
[----:B------:R-:W-:Y:S01]  /*0250*/  CS2R R18, SRZ ;  /* 0x0000000000127805 */ /* 0x000fe2000001ff00 */
[----:B------:R-:W-:-:S05]  /*0260*/  IMAD.WIDE R26, R27, 0x4, R2 ;  /* 0x000000041b1a7825 */ /* 0x000fca00078e0202 */
[----:B------:R5:W4:Y:S01]  /*0270*/  @P3 LDG.E.EL.128 R16, desc[UR6][R26.64] ;  /* 0x000000061a103981 */ /* 0x000b22000c2e1d00 */
[----:B------:R-:W-:Y:S01]  /*0280*/  ISETP.LT.AND P0, PT, R0, 0x3c1, !P0 ;  /* 0x000003c10000780c */ /* 0x000fe20004701270 */
[----:B------:R-:W-:Y:S01]  /*0290*/  VIADD R23, R23, 0xd80 ;  /* 0x00000d8017177836 */ /* 0x000fe20000000000 */
[----:B-1----:R-:W-:Y:S02]  /*02a0*/  CS2R R4, SRZ ;  /* 0x0000000000047805 */ /* 0x002fe4000001ff00 */
[----:B---3--:R-:W-:Y:S01]  /*02b0*/  CS2R R6, SRZ ;  /* 0x0000000000067805 */ /* 0x008fe2000001ff00 */
[----:B------:R-:W-:-:S08]  /*02c0*/  IMAD.WIDE R2, R23, 0x4, R2 ;  /* 0x0000000417027825 */ /* 0x000fd000078e0202 */
[----:B------:R1:W3:Y:S01]  /*02d0*/  @P0 LDG.E.EL.128 R4, desc[UR6][R2.64] ;  /* 0x0000000602040981 */ /* 0x0002e2000c2e1d00 */
[----:B------:R-:W1:Y:S01]  /*02e0*/  S2UR UR5, SR_CgaCtaId ;  /* 0x00000000000579c3 */ /* 0x000e620000008800 */
[----:B------:R-:W-:Y:S01]  /*02f0*/  IMAD.SHL.U32 R25, R21, 0x10, RZ ;  /* 0x0000001015197824 */ /* 0x000fe200078e00ff */
[----:B------:R-:W-:Y:S01]  /*0300*/  UMOV UR4, 0x400 ;  /* 0x0000040000047882 */ /* 0x000fe20000000000 */
[----:B------:R-:W-:-:S03]  /*0310*/  SHF.R.U32.HI R0, RZ, 0x2, R21 ;  /* 0x00000002ff007819 */ /* 0x000fc60000011615 */
[----:B------:R-:W-:Y:S02]  /*0320*/  LOP3.LUT R25, R25, 0xff0, RZ, 0xc0, !PT ;  /* 0x00000ff019197812 */ /* 0x000fe400078ec0ff */
[----:B------:R-:W-:Y:S01]  /*0330*/  LOP3.LUT R0, R0, 0x30, RZ, 0xc0, !PT ;  /* 0x0000003000007812 */ /* 0x000fe200078ec0ff */
[----:B01----:R-:W-:-:S06]  /*0340*/  UPRMT UR4, UR5, 0x654, UR4 ;  /* 0x0000065405047896 */ /* 0x003fcc0008000004 */
[----:B------:R-:W-:Y:S02]  /*0350*/  IADD3 R32, R25, UR4, R0 ;  /* 0x0000000419207c10 */ /* 0x000fe4000fffe000 */
[----:B------:R-:W-:-:S04]  /*0360*/  LOP3.LUT R23, R21, 0xff, RZ, 0xc0, !PT ;  /* 0x000000ff15177812 */ /* 0x000fc800078ec0ff */
[----:B------:R-:W-:Y:S02]  /*0370*/  LEA R20, R23, UR4, 0x2 ;  /* 0x0000000417147c11 */ /* 0x000fe4000f8e10ff */
[----:B------:R-:W-:-:S04]  /*0380*/  PRMT R33, R21, 0x6540, R24 ;  /* 0x0000654015217816 */ /* 0x000fc80000000018 */
[C---:B------:R-:W-:Y:S01]  /*0390*/  ISETP.GE.AND P0, PT, R33.reuse, 0x480, PT ;  /* 0x000004802100780c */ /* 0x040fe20003f06270 */
[----:B--2---:R0:W-:Y:S01]  /*03a0*/  STS.128 [R32], R8 ;  /* 0x0000000820007388 */ /* 0x0041e20000000c00 */
[----:B------:R-:W-:Y:S08]  /*03b0*/  BAR.SYNC.DEFER_BLOCKING 0x0 ;  /* 0x0000000000007b1d */ /* 0x000ff00000010000 */
[----:B0-----:R-:W0:Y:S01]  /*03c0*/  LDC.64 R8, c[0x0][0x220] ;  /* 0x00008800ff087b82 */ /* 0x001e220000000a00 */
[----:B-----5:R-:W1:Y:S04]  /*03d0*/  LDS R26, [R20] ;  /* 0x00000000141a7984 */ /* 0x020e680000000800 */
[----:B------:R-:W-:Y:S04]  /*03e0*/  LDS R27, [R20+0x410] ;  /* 0x00041000141b7984 */ /* 0x000fe80000000800 */
[----:B------:R-:W-:Y:S04]  /*03f0*/  LDS R28, [R20+0x820] ;  /* 0x00082000141c7984 */ /* 0x000fe80000000800 */
[----:B------:R-:W-:Y:S01]  /*0400*/  LDS R29, [R20+0xc30] ;  /* 0x000c3000141d7984 */ /* 0x000fe20000000800 */
[----:B------:R-:W-:Y:S06]  /*0410*/  BAR.SYNC.DEFER_BLOCKING 0x0 ;  /* 0x0000000000007b1d */ /* 0x000fec0000010000 */
[----:B----4-:R2:W-:Y:S02]  /*0420*/  STS.128 [R32], R12 ;  /* 0x0000000c20007388 */ /* 0x0105e40000000c00 */
[----:B------:R-:W-:Y:S06]  /*0430*/  BAR.SYNC.DEFER_BLOCKING 0x0 ;  /* 0x0000000000007b1d */ /* 0x000fec0000010000 */
[----:B------:R-:W-:Y:S04]  /*0440*/  LDS R30, [R20] ;  /* 0x00000000141e7984 */ /* 0x000fe80000000800 */
[----:B------:R-:W-:Y:S04]  /*0450*/  LDS R31, [R20+0x410] ;  /* 0x00041000141f7984 */ /* 0x000fe80000000800 */
[----:B------:R-:W-:Y:S04]  /*0460*/  LDS R10, [R20+0x820] ;  /* 0x00082000140a7984 */ /* 0x000fe80000000800 */
[----:B------:R-:W4:Y:S01]  /*0470*/  LDS R11, [R20+0xc30] ;  /* 0x000c3000140b7984 */ /* 0x000f220000000800 */
[----:B------:R-:W-:Y:S06]  /*0480*/  BAR.SYNC.DEFER_BLOCKING 0x0 ;  /* 0x0000000000007b1d */ /* 0x000fec0000010000 */
[----:B------:R-:W-:Y:S02]  /*0490*/  STS.128 [R32], R16 ;  /* 0x0000001020007388 */ /* 0x000fe40000000c00 */
[----:B------:R-:W-:Y:S06]  /*04a0*/  BAR.SYNC.DEFER_BLOCKING 0x0 ;  /* 0x0000000000007b1d */ /* 0x000fec0000010000 */
[----:B------:R-:W-:Y:S04]  /*04b0*/  LDS R3, [R20] ;  /* 0x0000000014037984 */ /* 0x000fe80000000800 */
[----:B------:R-:W-:Y:S04]  /*04c0*/  LDS R0, [R20+0x410] ;  /* 0x0004100014007984 */ /* 0x000fe80000000800 */
[----:B------:R-:W5:Y:S04]  /*04d0*/  LDS R2, [R20+0x820] ;  /* 0x0008200014027984 */ /* 0x000f680000000800 */
[----:B------:R-:W1:Y:S01]  /*04e0*/  LDS R14, [R20+0xc30] ;  /* 0x000c3000140e7984 */ /* 0x000e620000000800 */
[----:B------:R-:W-:Y:S01]  /*04f0*/  BAR.SYNC.DEFER_BLOCKING 0x0 ;  /* 0x0000000000007b1d */ /* 0x000fe20000010000 */
[----:B--2---:R-:W-:-:S05]  /*0500*/  IMAD.HI R12, R33, 0x38e38e39, RZ ;  /* 0x38e38e39210c7827 */ /* 0x004fca00078e02ff */
[----:B------:R-:W-:-:S04]  /*0510*/  SHF.R.U32.HI R13, RZ, 0x1f, R12 ;  /* 0x0000001fff0d7819 */ /* 0x000fc8000001160c */
[----:B------:R-:W-:Y:S01]  /*0520*/  LEA.HI.SX32 R12, R12, R13, 0x1a ;  /* 0x0000000d0c0c7211 */ /* 0x000fe200078fd2ff */
[----:B---3--:R2:W-:Y:S01]  /*0530*/  STS.128 [R32], R4 ;  /* 0x0000000420007388 */ /* 0x0085e20000000c00 */
[----:B------:R-:W-:Y:S03]  /*0540*/  BAR.SYNC.DEFER_BLOCKING 0x0 ;  /* 0x0000000000007b1d */ /* 0x000fe60000010000 */
[----:B------:R-:W-:Y:S02]  /*0550*/  IMAD R33, R12, -0x120, R33 ;  /* 0xfffffee00c217824 */ /* 0x000fe400078e0221 */
[----:B------:R-:W-:Y:S02]  /*0560*/  IMAD.MOV.U32 R15, RZ, RZ, RZ ;  /* 0x000000ffff0f7224 */ /* 0x000fe400078e00ff */
[----:B0-----:R-:W-:Y:S01]  /*0570*/  IMAD.WIDE R8, R33, 0x4, R8 ;  /* 0x0000000421087825 */ /* 0x001fe200078e0208 */
[----:B------:R-:W0:Y:S08]  /*0580*/  LDC.64 R12, c[0x0][0x218] ;  /* 0x00008600ff0c7b82 */ /* 0x000e300000000a00 */
[----:B--2---:R-:W2:Y:S08]  /*0590*/  LDC.64 R6, c[0x0][0x228] ;  /* 0x00008a00ff067b82 */ /* 0x004eb00000000a00 */
[----:B------:R-:W3:Y:S01]  /*05a0*/  LDC.64 R4, c[0x0][0x230] ;  /* 0x00008c00ff047b82 */ /* 0x000ee20000000a00 */
[----:B------:R0:W4:Y:S01]  /*05b0*/  @!P0 LDG.E.EL R15, desc[UR6][R8.64] ;  /* 0x00000006080f8981 */ /* 0x000122000c2e1900 */
[----:B------:R-:W-:Y:S01]  /*05c0*/  IMAD.MOV.U32 R19, RZ, RZ, RZ ;  /* 0x000000ffff137224 */ /* 0x000fe200078e00ff */
[----:B------:R-:W-:-:S02]  /*05d0*/  CS2R R16, SRZ ;  /* 0x0000000000107805 */ /* 0x000fc4000001ff00 */
[----:B------:R-:W1:Y:S01]  /*05e0*/  LDS R18, [R20] ;  /* 0x0000000014127984 */ /* 0x000e620000000800 */
[----:B0-----:R-:W-:-:S05]  /*05f0*/  IMAD.WIDE R12, R33, 0x4, R12 ;  /* 0x00000004210c7825 */ /* 0x001fca00078e020c */
[----:B------:R0:W1:Y:S01]  /*0600*/  @!P0 LDG.E.EL R19, desc[UR6][R12.64] ;  /* 0x000000060c138981 */ /* 0x000062000c2e1900 */
[----:B--2---:R-:W-:-:S05]  /*0610*/  IMAD.WIDE R6, R33, 0x4, R6 ;  /* 0x0000000421067825 */ /* 0x004fca00078e0206 */
[----:B------:R-:W2:Y:S01]  /*0620*/  @!P0 LDG.E.EL R17, desc[UR6][R6.64] ;  /* 0x0000000606118981 */ /* 0x000ea2000c2e1900 */
[----:B---3--:R-:W-:-:S05]  /*0630*/  IMAD.WIDE R4, R33, 0x4, R4 ;  /* 0x0000000421047825 */ /* 0x008fca00078e0204 */
[----:B------:R3:W2:Y:S01]  /*0640*/  @!P0 LDG.E.EL R16, desc[UR6][R4.64] ;  /* 0x0000000604108981 */ /* 0x0006a2000c2e1900 */
[----:B------:R-:W-:Y:S01]  /*0650*/  IMAD.MOV.U32 R8, RZ, RZ, 0x3e800000 ;  /* 0x3e800000ff087424 */ /* 0x000fe200078e00ff */
[----:B0-----:R-:W-:-:S04]  /*0660*/  SHF.R.U32.HI R12, RZ, 0x4, R21 ;  /* 0x00000004ff0c7819 */ /* 0x001fc80000011615 */
[----:B---3--:R-:W-:Y:S02]  /*0670*/  SGXT.U32 R5, R12, 0x4 ;  /* 0x000000040c05781a */ /* 0x008fe40000000000 */
[----:B------:R-:W0:Y:S02]  /*0680*/  LDS R12, [R20+0x410] ;  /* 0x00041000140c7984 */ /* 0x000e240000000800 */
[----:B------:R-:W-:Y:S01]  /*0690*/  PRMT R24, R5, 0x6540, R24 ;  /* 0x0000654005187816 */ /* 0x000fe20000000018 */
[----:B------:R-:W3:Y:S01]  /*06a0*/  S2UR UR4, SR_CgaCtaId ;  /* 0x00000000000479c3 */ /* 0x000ee20000008800 */
[----:B------:R-:W-:Y:S01]  /*06b0*/  LOP3.LUT R21, R22, 0xf, R21, 0xf8, !PT ;  /* 0x0000000f16157812 */ /* 0x000fe200078ef815 */
[----:B------:R-:W-:Y:S02]  /*06c0*/  UMOV UR5, 0x400 ;  /* 0x0000040000057882 */ /* 0x000fe40000000000 */
[----:B---3--:R-:W-:Y:S01]  /*06d0*/  UPRMT UR4, UR4, 0x654, UR5 ;  /* 0x0000065404047896 */ /* 0x008fe20008000005 */
[----:B----4-:R-:W-:-:S04]  /*06e0*/  FADD R15, R15, 0.0010000000474974513054 ;  /* 0x3a83126f0f0f7421 */ /* 0x010fc80000000000 */
[----:B------:R-:W3:Y:S02]  /*06f0*/  MUFU.SQRT R9, R15 ;  /* 0x0000000f00097308 */ /* 0x000ee40000002000 */
[C---:B---3--:R-:W-:Y:S02]  /*0700*/  FSETP.GT.AND P0, PT, R9.reuse, 8.50705917302346158658e+37, PT ;  /* 0x7e8000000900780b */ /* 0x048fe40003f04000 */
[----:B------:R-:W-:-:S11]  /*0710*/  FSETP.GEU.AND P1, PT, R9, 1.175494350822287508e-38, PT ;  /* 0x008000000900780b */ /* 0x000fd60003f2e000 */
[----:B------:R-:W-:-:S04]  /*0720*/  @P0 FMUL R9, R9, 0.25 ;  /* 0x3e80000009090820 */ /* 0x000fc80000400000 */
[----:B------:R-:W-:Y:S01]  /*0730*/  @!P1 FMUL R9, R9, 16777216 ;  /* 0x4b80000009099820 */ /* 0x000fe20000400000 */
[----:B------:R-:W-:Y:S02]  /*0740*/  FSEL R6, R8, 1, P0 ;  /* 0x3f80000008067808 */ /* 0x000fe40000000000 */
[----:B------:R-:W3:Y:S03]  /*0750*/  LDS R8, [R20+0x820] ;  /* 0x0008200014087984 */ /* 0x000ee60000000800 */
[----:B------:R-:W4:Y:S01]  /*0760*/  MUFU.RCP R9, R9 ;  /* 0x0000000900097308 */ /* 0x000f220000001000 */
[----:B------:R-:W-:-:S04]  /*0770*/  @!P1 FMUL R6, R6, 16777216 ;  /* 0x4b80000006069820 */ /* 0x000fc80000400000 */
[----:B----4-:R-:W-:Y:S02]  /*0780*/  FMUL R4, R9, R6 ;  /* 0x0000000609047220 */ /* 0x010fe40000400000 */
[----:B------:R-:W4:Y:S01]  /*0790*/  LDS R6, [R20+0xc30] ;  /* 0x000c300014067984 */ /* 0x000f220000000800 */
[--C-:B-1----:R-:W-:Y:S01]  /*07a0*/  FADD R5, R26, -R19.reuse ;  /* 0x800000131a057221 */ /* 0x102fe20000000000 */
[--C-:B------:R-:W-:Y:S01]  /*07b0*/  FADD R35, R11, -R19.reuse ;  /* 0x800000130b237221 */ /* 0x100fe20000000000 */
[--C-:B-----5:R-:W-:Y:S01]  /*07c0*/  FADD R11, R2, -R19.reuse ;  /* 0x80000013020b7221 */ /* 0x120fe20000000000 */
[--C-:B------:R-:W-:Y:S01]  /*07d0*/  FADD R27, R27, -R19.reuse ;  /* 0x800000131b1b7221 */ /* 0x100fe20000000000 */
[--C-:B------:R-:W-:Y:S01]  /*07e0*/  FADD R15, R10, -R19.reuse ;  /* 0x800000130a0f7221 */ /* 0x100fe20000000000 */
[--C-:B------:R-:W-:Y:S01]  /*07f0*/  FADD R7, R28, -R19.reuse ;  /* 0x800000131c077221 */ /* 0x100fe20000000000 */
[--C-:B------:R-:W-:Y:S01]  /*0800*/  FADD R33, R3, -R19.reuse ;  /* 0x8000001303217221 */ /* 0x100fe20000000000 */
[----:B------:R-:W-:Y:S01]  /*0810*/  FMUL R5, R4, R5 ;  /* 0x0000000504057220 */ /* 0x000fe20000400000 */
[--C-:B------:R-:W-:Y:S01]  /*0820*/  FADD R9, R30, -R19.reuse ;  /* 0x800000131e097221 */ /* 0x100fe20000000000 */
[--C-:B------:R-:W-:Y:S01]  /*0830*/  FADD R3, R14, -R19.reuse ;  /* 0x800000130e037221 */ /* 0x100fe20000000000 */
[----:B------:R-:W-:Y:S01]  /*0840*/  FMUL R11, R4, R11 ;  /* 0x0000000b040b7220 */ /* 0x000fe20000400000 */
[--C-:B------:R-:W-:Y:S01]  /*0850*/  FADD R29, R29, -R19.reuse ;  /* 0x800000131d1d7221 */ /* 0x100fe20000000000 */
[--C-:B------:R-:W-:Y:S01]  /*0860*/  FADD R31, R31, -R19.reuse ;  /* 0x800000131f1f7221 */ /* 0x100fe20000000000 */
[--C-:B------:R-:W-:Y:S01]  /*0870*/  FADD R13, R0, -R19.reuse ;  /* 0x80000013000d7221 */ /* 0x100fe20000000000 */
[--C-:B------:R-:W-:Y:S01]  /*0880*/  FADD R18, R18, -R19.reuse ;  /* 0x8000001312127221 */ /* 0x100fe20000000000 */
[--C-:B0-----:R-:W-:Y:S01]  /*0890*/  FADD R37, R12, -R19.reuse ;  /* 0x800000130c257221 */ /* 0x101fe20000000000 */
[C---:B------:R-:W-:Y:S01]  /*08a0*/  FMUL R14, R4.reuse, R15 ;  /* 0x0000000f040e7220 */ /* 0x040fe20000400000 */
[----:B------:R-:W-:Y:S01]  /*08b0*/  FMUL R27, R4, R27 ;  /* 0x0000001b041b7220 */ /* 0x000fe20000400000 */
[--C-:B---3--:R-:W-:Y:S01]  /*08c0*/  FADD R8, R8, -R19.reuse ;  /* 0x8000001308087221 */ /* 0x108fe20000000000 */
[--C-:B--2---:R-:W-:Y:S01]  /*08d0*/  FFMA R15, R5, R17, R16.reuse ;  /* 0x00000011050f7223 */ /* 0x104fe20000000010 */
[C---:B------:R-:W-:Y:S01]  /*08e0*/  FMUL R3, R4.reuse, R3 ;  /* 0x0000000304037220 */ /* 0x040fe20000400000 */
[C---:B------:R-:W-:Y:S01]  /*08f0*/  FMUL R2, R4.reuse, R9 ;  /* 0x0000000904027220 */ /* 0x040fe20000400000 */
[-CC-:B------:R-:W-:Y:S01]  /*0900*/  FFMA R5, R11, R17.reuse, R16.reuse ;  /* 0x000000110b057223 */ /* 0x180fe20000000010 */
[----:B------:R-:W-:Y:S01]  /*0910*/  FMUL R9, R4, R8 ;  /* 0x0000000804097220 */ /* 0x000fe20000400000 */
[----:B------:R-:W-:Y:S01]  /*0920*/  LOP3.LUT R11, R24, 0xe0, RZ, 0xfc, !PT ;  /* 0x000000e0180b7812 */ /* 0x000fe200078efcff */
[----:B------:R-:W-:Y:S01]  /*0930*/  FFMA R0, R27, R17, R16 ;  /* 0x000000111b007223 */ /* 0x000fe20000000010 */
[C---:B------:R-:W-:Y:S01]  /*0940*/  FMUL R28, R4.reuse, R29 ;  /* 0x0000001d041c7220 */ /* 0x040fe20000400000 */
[----:B------:R-:W-:Y:S01]  /*0950*/  FMUL R13, R4, R13 ;  /* 0x0000000d040d7220 */ /* 0x000fe20000400000 */
[----:B----4-:R-:W-:Y:S01]  /*0960*/  FADD R19, R6, -R19 ;  /* 0x8000001306137221 */ /* 0x010fe20000000000 */
[C---:B------:R-:W-:Y:S01]  /*0970*/  FMUL R6, R4.reuse, R7 ;  /* 0x0000000704067220 */ /* 0x040fe20000400000 */
[----:B------:R-:W-:-:S03]  /*0980*/  FMUL R7, R4, R18 ;  /* 0x0000001204077220 */ /* 0x000fc60000400000 */
[-CC-:B------:R-:W-:Y:S01]  /*0990*/  FFMA R27, R6, R17.reuse, R16.reuse ;  /* 0x00000011061b7223 */ /* 0x180fe20000000010 */
[-CC-:B------:R-:W-:Y:S01]  /*09a0*/  FFMA R6, R3, R17.reuse, R16.reuse ;  /* 0x0000001103067223 */ /* 0x180fe20000000010 */
[----:B------:R-:W-:Y:S01]  /*09b0*/  FFMA R3, R9, R17, R16 ;  /* 0x0000001109037223 */ /* 0x000fe20000000010 */
[----:B------:R-:W-:-:S04]  /*09c0*/  IMAD.HI R9, R11, 0x38e38e39, RZ ;  /* 0x38e38e390b097827 */ /* 0x000fc800078e02ff */
[C---:B------:R-:W-:Y:S01]  /*09d0*/  FMUL R33, R4.reuse, R33 ;  /* 0x0000002104217220 */ /* 0x040fe20000400000 */
[C---:B------:R-:W-:Y:S01]  /*09e0*/  FMUL R35, R4.reuse, R35 ;  /* 0x0000002304237220 */ /* 0x040fe20000400000 */
[C---:B------:R-:W-:Y:S01]  /*09f0*/  FMUL R31, R4.reuse, R31 ;  /* 0x0000001f041f7220 */ /* 0x040fe20000400000 */
[C---:B------:R-:W-:Y:S01]  /*0a00*/  FMUL R37, R4.reuse, R37 ;  /* 0x0000002504257220 */ /* 0x040fe20000400000 */
[----:B------:R-:W-:Y:S01]  /*0a10*/  FMUL R29, R4, R19 ;  /* 0x00000013041d7220 */ /* 0x000fe20000400000 */
[----:B------:R-:W-:Y:S01]  /*0a20*/  FFMA R4, R7, R17, R16 ;  /* 0x0000001107047223 */ /* 0x000fe20000000010 */
[----:B------:R-:W-:Y:S02]  /*0a30*/  SHF.R.U32.HI R22, RZ, 0x1f, R9 ;  /* 0x0000001fff167819 */ /* 0x000fe40000011609 */
[----:B------:R-:W-:Y:S02]  /*0a40*/  LOP3.LUT R7, R24, 0xd0, RZ, 0xfc, !PT ;  /* 0x000000d018077812 */ /* 0x000fe400078efcff */
[----:B------:R-:W-:-:S03]  /*0a50*/  LEA.HI.SX32 R22, R9, R22, 0x1a ;  /* 0x0000001609167211 */ /* 0x000fc600078fd2ff */
[----:B------:R-:W-:-:S05]  /*0a60*/  IMAD.HI R9, R7, 0x38e38e39, RZ ;  /* 0x38e38e3907097827 */ /* 0x000fca00078e02ff */
[----:B------:R-:W-:Y:S01]  /*0a70*/  SHF.R.U32.HI R30, RZ, 0x1f, R9 ;  /* 0x0000001fff1e7819 */ /* 0x000fe20000011609 */
[----:B------:R-:W-:-:S03]  /*0a80*/  IMAD R32, R22, -0x120, R11 ;  /* 0xfffffee016207824 */ /* 0x000fc600078e020b */
[----:B------:R-:W-:Y:S01]  /*0a90*/  LEA.HI.SX32 R30, R9, R30, 0x1a ;  /* 0x0000001e091e7211 */ /* 0x000fe200078fd2ff */
[----:B------:R-:W-:Y:S01]  /*0aa0*/  IMAD R9, R32, 0x3c1, R21 ;  /* 0x000003c120097824 */ /* 0x000fe200078e0215 */
[----:B------:R-:W-:-:S03]  /*0ab0*/  ISETP.GE.AND P0, PT, R21, 0x3c1, PT ;  /* 0x000003c11500780c */ /* 0x000fc60003f06270 */
[----:B------:R-:W-:Y:S01]  /*0ac0*/  IMAD R32, R30, -0x120, R7 ;  /* 0xfffffee01e207824 */ /* 0x000fe200078e0207 */
[----:B------:R-:W-:Y:S01]  /*0ad0*/  ISETP.LT.AND P1, PT, R11, 0x480, !P0 ;  /* 0x000004800b00780c */ /* 0x000fe20004721270 */
[-CC-:B------:R-:W-:Y:S01]  /*0ae0*/  FFMA R12, R13, R17.reuse, R16.reuse ;  /* 0x000000110d0c7223 */ /* 0x180fe20000000010 */
[----:B------:R-:W-:Y:S01]  /*0af0*/  LOP3.LUT R13, R24, 0x90, RZ, 0xfc, !PT ;  /* 0x00000090180d7812 */ /* 0x000fe200078efcff */
[----:B------:R-:W-:Y:S02]  /*0b00*/  IMAD R11, R32, 0x3c1, R21 ;  /* 0x000003c1200b7824 */ /* 0x000fe400078e0215 */
[-CC-:B------:R-:W-:Y:S01]  /*0b10*/  FFMA R8, R2, R17.reuse, R16.reuse ;  /* 0x0000001102087223 */ /* 0x180fe20000000010 */
[-CC-:B------:R-:W-:Y:S01]  /*0b20*/  FFMA R28, R28, R17.reuse, R16.reuse ;  /* 0x000000111c1c7223 */ /* 0x180fe20000000010 */
[-CC-:B------:R-:W-:Y:S01]  /*0b30*/  FFMA R19, R31, R17.reuse, R16.reuse ;  /* 0x000000111f137223 */ /* 0x180fe20000000010 */
[-CC-:B------:R-:W-:Y:S01]  /*0b40*/  FFMA R14, R14, R17.reuse, R16.reuse ;  /* 0x000000110e0e7223 */ /* 0x180fe20000000010 */
[-CC-:B------:R-:W-:Y:S01]  /*0b50*/  FFMA R18, R35, R17.reuse, R16.reuse ;  /* 0x0000001123127223 */ /* 0x180fe20000000010 */
[-CC-:B------:R-:W-:Y:S01]  /*0b60*/  FFMA R10, R33, R17.reuse, R16.reuse ;  /* 0x00000011210a7223 */ /* 0x180fe20000000010 */
[----:B------:R-:W-:Y:S01]  /*0b70*/  FFMA R2, R37, R17, R16 ;  /* 0x0000001125027223 */ /* 0x000fe20000000010 */
[----:B------:R-:W-:-:S02]  /*0b80*/  IMAD R11, R30, 0x1e8020, R11 ;  /* 0x001e80201e0b7824 */ /* 0x000fc400078e020b */
[----:B------:R-:W-:Y:S01]  /*0b90*/  FFMA R16, R29, R17, R16 ;  /* 0x000000111d107223 */ /* 0x000fe20000000010 */
[----:B------:R-:W-:Y:S01]  /*0ba0*/  LEA.HI R30, R25, UR4, RZ, 0x1e ;  /* 0x00000004191e7c11 */ /* 0x000fe2000f8ff0ff */
[----:B------:R-:W-:Y:S01]  /*0bb0*/  IMAD.HI R17, R13, 0x38e38e39, RZ ;  /* 0x38e38e390d117827 */ /* 0x000fe200078e02ff */
[----:B------:R-:W-:Y:S01]  /*0bc0*/  P2R R26, PR, RZ, 0x2 ;  /* 0x00000002ff1a7803 */ /* 0x000fe20000000000 */
[----:B------:R-:W-:Y:S01]  /*0bd0*/  BAR.SYNC.DEFER_BLOCKING 0x0 ;  /* 0x0000000000007b1d */ /* 0x000fe20000010000 */
[----:B------:R-:W-:Y:S01]  /*0be0*/  ISETP.LT.AND P1, PT, R7, 0x480, !P0 ;  /* 0x000004800700780c */ /* 0x000fe20004721270 */
[----:B------:R-:W-:Y:S01]  /*0bf0*/  IMAD R7, R25, 0x4, R30 ;  /* 0x0000000419077824 */ /* 0x000fe200078e021e */
[----:B------:R-:W-:-:S04]  /*0c00*/  SHF.R.U32.HI R30, RZ, 0x1f, R17 ;  /* 0x0000001fff1e7819 */ /* 0x000fc80000011611 */
[----:B------:R-:W-:-:S05]  /*0c10*/  LEA.HI.SX32 R30, R17, R30, 0x1a ;  /* 0x0000001e111e7211 */ /* 0x000fca00078fd2ff */
[----:B------:R-:W-:Y:S02]  /*0c20*/  IMAD R32, R30, -0x120, R13 ;  /* 0xfffffee01e207824 */ /* 0x000fe400078e020d */
[----:B------:R-:W-:Y:S02]  /*0c30*/  IMAD R9, R22, 0x1e8020, R9 ;  /* 0x001e802016097824 */ /* 0x000fe400078e0209 */
[----:B------:R-:W-:Y:S01]  /*0c40*/  IMAD R17, R32, 0x3c1, R21 ;  /* 0x000003c120117824 */ /* 0x000fe200078e0215 */
[----:B------:R-:W-:Y:S02]  /*0c50*/  P2R R22, PR, RZ, 0x2 ;  /* 0x00000002ff167803 */ /* 0x000fe40000000000 */
[----:B------:R-:W-:Y:S01]  /*0c60*/  ISETP.LT.AND P1, PT, R13, 0x480, !P0 ;  /* 0x000004800d00780c */ /* 0x000fe20004721270 */
[----:B------:R-:W-:Y:S01]  /*0c70*/  IMAD R13, R30, 0x1e8020, R17 ;  /* 0x001e80201e0d7824 */ /* 0x000fe200078e0211 */
[----:B------:R-:W-:Y:S02]  /*0c80*/  FSETP.GEU.AND P2, PT, R15, RZ, PT ;  /* 0x000000ff0f00720b */ /* 0x000fe40003f4e000 */
[----:B------:R-:W-:-:S02]  /*0c90*/  LOP3.LUT R17, R24, 0x80, RZ, 0xfc, !PT ;  /* 0x0000008018117812 */ /* 0x000fc400078efcff */
[----:B------:R-:W-:-:S03]  /*0ca0*/  FSEL R34, R15, RZ, P2 ;  /* 0x000000ff0f227208 */ /* 0x000fc60001000000 */
[----:B------:R-:W-:-:S05]  /*0cb0*/  IMAD.HI R15, R17, 0x38e38e39, RZ ;  /* 0x38e38e39110f7827 */ /* 0x000fca00078e02ff */
[----:B------:R-:W-:-:S04]  /*0cc0*/  SHF.R.U32.HI R30, RZ, 0x1f, R15 ;  /* 0x0000001fff1e7819 */ /* 0x000fc8000001160f */
[----:B------:R-:W-:-:S05]  /*0cd0*/  LEA.HI.SX32 R30, R15, R30, 0x1a ;  /* 0x0000001e0f1e7211 */ /* 0x000fca00078fd2ff */
[----:B------:R-:W-:Y:S01]  /*0ce0*/  IMAD R32, R30, -0x120, R17 ;  /* 0xfffffee01e207824 */ /* 0x000fe200078e0211 */
[----:B------:R-:W-:-:S03]  /*0cf0*/  FSETP.GEU.AND P3, PT, R0, RZ, PT ;  /* 0x000000ff0000720b */ /* 0x000fc60003f6e000 */
[----:B------:R-:W-:-:S04]  /*0d00*/  IMAD R15, R32, 0x3c1, R21 ;  /* 0x000003c1200f7824 */ /* 0x000fc800078e0215 */
[----:B------:R-:W-:Y:S01]  /*0d10*/  IMAD R15, R30, 0x1e8020, R15 ;  /* 0x001e80201e0f7824 */ /* 0x000fe200078e020f */
[----:B------:R-:W-:Y:S02]  /*0d20*/  FSEL R30, R0, RZ, P3 ;  /* 0x000000ff001e7208 */ /* 0x000fe40001800000 */
[C---:B------:R-:W-:Y:S02]  /*0d30*/  FSETP.GEU.AND P3, PT, R27.reuse, RZ, PT ;  /* 0x000000ff1b00720b */ /* 0x040fe40003f6e000 */
[----:B------:R-:W-:Y:S02]  /*0d40*/  FSETP.GEU.AND P4, PT, R28, RZ, PT ;  /* 0x000000ff1c00720b */ /* 0x000fe40003f8e000 */
[----:B------:R-:W-:Y:S02]  /*0d50*/  FSEL R32, R27, RZ, P3 ;  /* 0x000000ff1b207208 */ /* 0x000fe40001800000 */
[----:B------:R-:W-:Y:S02]  /*0d60*/  FSETP.GEU.AND P3, PT, R8, RZ, PT ;  /* 0x000000ff0800720b */ /* 0x000fe40003f6e000 */
[----:B------:R-:W-:Y:S01]  /*0d70*/  LOP3.LUT R0, R24, 0xc0, RZ, 0xfc, !PT ;  /* 0x000000c018007812 */ /* 0x000fe200078efcff */
[----:B------:R0:W-:Y:S01]  /*0d80*/  STS [R7], R34 ;  /* 0x0000002207007388 */ /* 0x0001e20000000800 */
[----:B------:R-:W-:-:S02]  /*0d90*/  ISETP.LT.AND P2, PT, R17, 0x480, !P0 ;  /* 0x000004801100780c */ /* 0x000fc40004741270 */
[----:B------:R-:W-:Y:S01]  /*0da0*/  FSEL R36, R8, RZ, P3 ;  /* 0x000000ff08247208 */ /* 0x000fe20001800000 */
[----:B------:R-:W-:Y:S01]  /*0db0*/  IMAD.HI R17, R0, 0x38e38e39, RZ ;  /* 0x38e38e3900117827 */ /* 0x000fe200078e02ff */
[----:B------:R-:W-:Y:S02]  /*0dc0*/  LOP3.LUT R8, R24, 0xb0, RZ, 0xfc, !PT ;  /* 0x000000b018087812 */ /* 0x000fe400078efcff */
[----:B0-----:R-:W-:Y:S02]  /*0dd0*/  FSEL R34, R28, RZ, P4 ;  /* 0x000000ff1c227208 */ /* 0x001fe40002000000 */
[C---:B------:R-:W-:Y:S02]  /*0de0*/  FSETP.GEU.AND P4, PT, R19.reuse, RZ, PT ;  /* 0x000000ff1300720b */ /* 0x040fe40003f8e000 */
[----:B------:R-:W-:Y:S02]  /*0df0*/  LOP3.LUT R25, R24, 0x70, RZ, 0xfc, !PT ;  /* 0x0000007018197812 */ /* 0x000fe400078efcff */
[----:B------:R-:W-:Y:S01]  /*0e00*/  FSEL R29, R19, RZ, P4 ;  /* 0x000000ff131d7208 */ /* 0x000fe20002000000 */
[----:B------:R-:W-:Y:S01]  /*0e10*/  IMAD.HI R19, R8, 0x38e38e39, RZ ;  /* 0x38e38e3908137827 */ /* 0x000fe200078e02ff */
[----:B------:R-:W-:-:S03]  /*0e20*/  SHF.R.U32.HI R28, RZ, 0x1f, R17 ;  /* 0x0000001fff1c7819 */ /* 0x000fc60000011611 */
[----:B------:R-:W-:Y:S01]  /*0e30*/  IMAD.HI R27, R25, 0x38e38e39, RZ ;  /* 0x38e38e39191b7827 */ /* 0x000fe200078e02ff */
[----:B------:R-:W-:Y:S02]  /*0e40*/  LEA.HI.SX32 R17, R17, R28, 0x1a ;  /* 0x0000001c11117211 */ /* 0x000fe400078fd2ff */
[----:B------:R-:W-:-:S04]  /*0e50*/  SHF.R.U32.HI R28, RZ, 0x1f, R19 ;  /* 0x0000001fff1c7819 */ /* 0x000fc80000011613 */
[----:B------:R-:W-:Y:S02]  /*0e60*/  LEA.HI.SX32 R19, R19, R28, 0x1a ;  /* 0x0000001c13137211 */ /* 0x000fe400078fd2ff */
[----:B------:R-:W-:Y:S02]  /*0e70*/  SHF.R.U32.HI R28, RZ, 0x1f, R27 ;  /* 0x0000001fff1c7819 */ /* 0x000fe4000001161b */
[C---:B------:R-:W-:Y:S02]  /*0e80*/  FSETP.GEU.AND P4, PT, R14.reuse, RZ, PT ;  /* 0x000000ff0e00720b */ /* 0x040fe40003f8e000 */
[----:B------:R-:W-:Y:S01]  /*0e90*/  LEA.HI.SX32 R28, R27, R28, 0x1a ;  /* 0x0000001c1b1c7211 */ /* 0x000fe200078fd2ff */
[----:B------:R0:W-:Y:S01]  /*0ea0*/  STS [R7+0x4], R30 ;  /* 0x0000041e07007388 */ /* 0x0001e20000000800 */
[----:B------:R-:W-:Y:S02]  /*0eb0*/  FSEL R14, R14, RZ, P4 ;  /* 0x000000ff0e0e7208 */ /* 0x000fe40002000000 */
[----:B------:R-:W-:-:S02]  /*0ec0*/  FSETP.GEU.AND P4, PT, R18, RZ, PT ;  /* 0x000000ff1200720b */ /* 0x000fc40003f8e000 */
[----:B------:R-:W-:Y:S01]  /*0ed0*/  ISETP.LT.AND P3, PT, R25, 0x480, !P0 ;  /* 0x000004801900780c */ /* 0x000fe20004761270 */
[----:B0-----:R-:W-:Y:S01]  /*0ee0*/  IMAD R30, R28, -0x120, R25 ;  /* 0xfffffee01c1e7824 */ /* 0x001fe200078e0219 */
[----:B------:R-:W-:Y:S02]  /*0ef0*/  FSEL R18, R18, RZ, P4 ;  /* 0x000000ff12127208 */ /* 0x000fe40002000000 */
[----:B------:R-:W-:Y:S01]  /*0f00*/  FSETP.GEU.AND P4, PT, R10, RZ, PT ;  /* 0x000000ff0a00720b */ /* 0x000fe20003f8e000 */
[----:B------:R-:W-:-:S04]  /*0f10*/  IMAD R25, R30, 0x3c1, R21 ;  /* 0x000003c11e197824 */ /* 0x000fc800078e0215 */
[----:B------:R-:W-:Y:S01]  /*0f20*/  IMAD R25, R28, 0x1e8020, R25 ;  /* 0x001e80201c197824 */ /* 0x000fe200078e0219 */
[----:B------:R-:W-:Y:S02]  /*0f30*/  FSEL R28, R10, RZ, P4 ;  /* 0x000000ff0a1c7208 */ /* 0x000fe40002000000 */
[----:B------:R-:W-:-:S04]  /*0f40*/  FSETP.GEU.AND P4, PT, R12, RZ, PT ;  /* 0x000000ff0c00720b */ /* 0x000fc80003f8e000 */
[----:B------:R-:W-:Y:S02]  /*0f50*/  FSEL R30, R12, RZ, P4 ;  /* 0x000000ff0c1e7208 */ /* 0x000fe40002000000 */
[C---:B------:R-:W-:Y:S01]  /*0f60*/  FSETP.GEU.AND P4, PT, R5.reuse, RZ, PT ;  /* 0x000000ff0500720b */ /* 0x040fe20003f8e000 */
[----:B------:R0:W-:Y:S01]  /*0f70*/  STS [R7+0x8], R32 ;  /* 0x0000082007007388 */ /* 0x0001e20000000800 */
[C---:B------:R-:W-:Y:S02]  /*0f80*/  LOP3.LUT R12, R24.reuse, 0x60, RZ, 0xfc, !PT ;  /* 0x00000060180c7812 */ /* 0x040fe400078efcff */
[----:B------:R-:W-:Y:S01]  /*0f90*/  LOP3.LUT R10, R24, 0xa0, RZ, 0xfc, !PT ;  /* 0x000000a0180a7812 */ /* 0x000fe200078efcff */
[----:B------:R1:W-:Y:S01]  /*0fa0*/  STS [R7+0xc], R34 ;  /* 0x00000c2207007388 */ /* 0x0003e20000000800 */
[----:B0-----:R-:W-:Y:S02]  /*0fb0*/  FSEL R32, R5, RZ, P4 ;  /* 0x000000ff05207208 */ /* 0x001fe40002000000 */
[----:B------:R-:W-:Y:S01]  /*0fc0*/  FSETP.GEU.AND P4, PT, R6, RZ, PT ;  /* 0x000000ff0600720b */ /* 0x000fe20003f8e000 */
[----:B------:R0:W-:Y:S01]  /*0fd0*/  STS [R7+0x14], R29 ;  /* 0x0000141d07007388 */ /* 0x0001e20000000800 */
[----:B------:R-:W-:-:S02]  /*0fe0*/  IMAD.HI R27, R10, 0x38e38e39, RZ ;  /* 0x38e38e390a1b7827 */ /* 0x000fc400078e02ff */
[----:B-1----:R-:W-:Y:S02]  /*0ff0*/  FSEL R34, R6, RZ, P4 ;  /* 0x000000ff06227208 */ /* 0x002fe40002000000 */
[----:B------:R-:W-:Y:S01]  /*1000*/  FSETP.GEU.AND P4, PT, R4, RZ, PT ;  /* 0x000000ff0400720b */ /* 0x000fe20003f8e000 */
[----:B0-----:R-:W-:Y:S01]  /*1010*/  IMAD.HI R29, R12, 0x38e38e39, RZ ;  /* 0x38e38e390c1d7827 */ /* 0x001fe200078e02ff */
[----:B------:R0:W-:Y:S02]  /*1020*/  STS [R7+0x18], R14 ;  /* 0x0000180e07007388 */ /* 0x0001e40000000800 */
[----:B------:R-:W-:Y:S02]  /*1030*/  FSEL R4, R4, RZ, P4 ;  /* 0x000000ff04047208 */ /* 0x000fe40002000000 */
[----:B------:R-:W-:Y:S02]  /*1040*/  FSETP.GEU.AND P4, PT, R2, RZ, PT ;  /* 0x000000ff0200720b */ /* 0x000fe40003f8e000 */
[----:B------:R-:W-:-:S02]  /*1050*/  SHF.R.U32.HI R6, RZ, 0x1f, R29 ;  /* 0x0000001fff067819 */ /* 0x000fc4000001161d */
[----:B0-----:R-:W-:Y:S02]  /*1060*/  SHF.R.U32.HI R14, RZ, 0x1f, R27 ;  /* 0x0000001fff0e7819 */ /* 0x001fe4000001161b */
[----:B------:R-:W-:Y:S02]  /*1070*/  LEA.HI.SX32 R29, R29, R6, 0x1a ;  /* 0x000000061d1d7211 */ /* 0x000fe400078fd2ff */
[----:B------:R-:W-:Y:S02]  /*1080*/  LEA.HI.SX32 R27, R27, R14, 0x1a ;  /* 0x0000000e1b1b7211 */ /* 0x000fe400078fd2ff */
[----:B------:R-:W-:Y:S02]  /*1090*/  FSEL R6, R2, RZ, P4 ;  /* 0x000000ff02067208 */ /* 0x000fe40002000000 */
[----:B------:R-:W-:Y:S02]  /*10a0*/  LOP3.LUT R14, R24, 0x50, RZ, 0xfc, !PT ;  /* 0x00000050180e7812 */ /* 0x000fe400078efcff */
[----:B------:R-:W-:Y:S01]  /*10b0*/  FSETP.GEU.AND P4, PT, R3, RZ, PT ;  /* 0x000000ff0300720b */ /* 0x000fe20003f8e000 */
[----:B------:R0:W-:Y:S02]  /*10c0*/  STS [R7+0x20], R28 ;  /* 0x0000201c07007388 */ /* 0x0001e40000000800 */
[----:B------:R-:W-:-:S02]  /*10d0*/  IMAD.HI R31, R14, 0x38e38e39, RZ ;  /* 0x38e38e390e1f7827 */ /* 0x000fc400078e02ff */
[----:B------:R1:W-:Y:S01]  /*10e0*/  STS [R7+0x1c], R18 ;  /* 0x00001c1207007388 */ /* 0x0003e20000000800 */
[----:B0-----:R-:W-:Y:S02]  /*10f0*/  FSEL R28, R3, RZ, P4 ;  /* 0x000000ff031c7208 */ /* 0x001fe40002000000 */
[----:B------:R-:W-:Y:S02]  /*1100*/  FSETP.GEU.AND P4, PT, R16, RZ, PT ;  /* 0x000000ff1000720b */ /* 0x000fe40003f8e000 */
[----:B-1----:R-:W-:Y:S01]  /*1110*/  LOP3.LUT R18, R24, 0x40, RZ, 0xfc, !PT ;  /* 0x0000004018127812 */ /* 0x002fe200078efcff */
[----:B------:R0:W-:Y:S01]  /*1120*/  STS [R7+0x24], R30 ;  /* 0x0000241e07007388 */ /* 0x0001e20000000800 */
[----:B------:R-:W-:-:S03]  /*1130*/  SHF.R.U32.HI R2, RZ, 0x1f, R31 ;  /* 0x0000001fff027819 */ /* 0x000fc6000001161f */
[----:B------:R-:W-:Y:S01]  /*1140*/  IMAD.HI R33, R18, 0x38e38e39, RZ ;  /* 0x38e38e3912217827 */ /* 0x000fe200078e02ff */
[----:B------:R1:W-:Y:S01]  /*1150*/  STS [R7+0x30], R4 ;  /* 0x0000300407007388 */ /* 0x0003e20000000800 */
[----:B0-----:R-:W-:Y:S02]  /*1160*/  FSEL R30, R16, RZ, P4 ;  /* 0x000000ff101e7208 */ /* 0x001fe40002000000 */
[C---:B------:R-:W-:Y:S02]  /*1170*/  LOP3.LUT R16, R24.reuse, 0x30, RZ, 0xfc, !PT ;  /* 0x0000003018107812 */ /* 0x040fe400078efcff */
[----:B------:R-:W-:Y:S02]  /*1180*/  LEA.HI.SX32 R31, R31, R2, 0x1a ;  /* 0x000000021f1f7211 */ /* 0x000fe400078fd2ff */
[----:B------:R-:W-:Y:S01]  /*1190*/  LOP3.LUT R2, R24, 0x20, RZ, 0xfc, !PT ;  /* 0x0000002018027812 */ /* 0x000fe200078efcff */
[----:B------:R-:W-:Y:S01]  /*11a0*/  IMAD.HI R35, R16, 0x38e38e39, RZ ;  /* 0x38e38e3910237827 */ /* 0x000fe200078e02ff */
[----:B-1----:R-:W-:-:S03]  /*11b0*/  SHF.R.U32.HI R4, RZ, 0x1f, R33 ;  /* 0x0000001fff047819 */ /* 0x002fc60000011621 */
[----:B------:R-:W-:Y:S01]  /*11c0*/  IMAD.HI R3, R2, 0x38e38e39, RZ ;  /* 0x38e38e3902037827 */ /* 0x000fe200078e02ff */
[----:B------:R-:W-:Y:S02]  /*11d0*/  LEA.HI.SX32 R33, R33, R4, 0x1a ;  /* 0x0000000421217211 */ /* 0x000fe400078fd2ff */
[----:B------:R-:W-:-:S04]  /*11e0*/  SHF.R.U32.HI R4, RZ, 0x1f, R35 ;  /* 0x0000001fff047819 */ /* 0x000fc80000011623 */
[----:B------:R-:W-:Y:S02]  /*11f0*/  LEA.HI.SX32 R35, R35, R4, 0x1a ;  /* 0x0000000423237211 */ /* 0x000fe400078fd2ff */
[----:B------:R-:W-:-:S04]  /*1200*/  SHF.R.U32.HI R4, RZ, 0x1f, R3 ;  /* 0x0000001fff047819 */ /* 0x000fc80000011603 */
[----:B------:R-:W-:Y:S02]  /*1210*/  LEA.HI.SX32 R3, R3, R4, 0x1a ;  /* 0x0000000403037211 */ /* 0x000fe400078fd2ff */
[----:B------:R-:W-:-:S03]  /*1220*/  ISETP.LT.AND P4, PT, R2, 0x480, !P0 ;  /* 0x000004800200780c */ /* 0x000fc60004781270 */
[----:B------:R-:W-:Y:S01]  /*1230*/  IMAD R4, R3, -0x120, R2 ;  /* 0xfffffee003047824 */ /* 0x000fe200078e0202 */
[----:B------:R-:W-:-:S03]  /*1240*/  LOP3.LUT R2, R24, 0x10, RZ, 0xfc, !PT ;  /* 0x0000001018027812 */ /* 0x000fc600078efcff */
[----:B------:R-:W-:-:S04]  /*1250*/  IMAD R4, R4, 0x3c1, R21 ;  /* 0x000003c104047824 */ /* 0x000fc800078e0215 */
[----:B------:R-:W-:Y:S02]  /*1260*/  IMAD R37, R3, 0x1e8020, R4 ;  /* 0x001e802003257824 */ /* 0x000fe400078e0204 */
[----:B------:R-:W-:-:S05]  /*1270*/  IMAD.HI R3, R2, 0x38e38e39, RZ ;  /* 0x38e38e3902037827 */ /* 0x000fca00078e02ff */
[----:B------:R-:W-:-:S04]  /*1280*/  SHF.R.U32.HI R4, RZ, 0x1f, R3 ;  /* 0x0000001fff047819 */ /* 0x000fc80000011603 */
[----:B------:R-:W-:Y:S02]  /*1290*/  LEA.HI.SX32 R3, R3, R4, 0x1a ;  /* 0x0000000403037211 */ /* 0x000fe400078fd2ff */
[----:B------:R-:W-:-:S03]  /*12a0*/  ISETP.LT.AND P5, PT, R2, 0x480, !P0 ;  /* 0x000004800200780c */ /* 0x000fc600047a1270 */
[C---:B------:R-:W-:Y:S02]  /*12b0*/  IMAD R4, R3.reuse, -0x120, R2 ;  /* 0xfffffee003047824 */ /* 0x040fe400078e0202 */
[----:B------:R-:W-:Y:S01]  /*12c0*/  IMAD.HI R2, R24, 0x38e38e39, RZ ;  /* 0x38e38e3918027827 */ /* 0x000fe200078e02ff */
[----:B------:R-:W-:Y:S03]  /*12d0*/  STS [R7+0x10], R36 ;  /* 0x0000102407007388 */ /* 0x000fe60000000800 */
[----:B------:R-:W-:Y:S01]  /*12e0*/  IMAD R4, R4, 0x3c1, R21 ;  /* 0x000003c104047824 */ /* 0x000fe200078e0215 */
[----:B------:R-:W-:Y:S04]  /*12f0*/  STS [R7+0x28], R32 ;  /* 0x0000282007007388 */ /* 0x000fe80000000800 */
[----:B------:R-:W-:Y:S04]  /*1300*/  STS [R7+0x2c], R34 ;  /* 0x00002c2207007388 */ /* 0x000fe80000000800 */
[----:B------:R-:W-:Y:S04]  /*1310*/  STS [R7+0x34], R6 ;  /* 0x0000340607007388 */ /* 0x000fe80000000800 */
[----:B------:R-:W-:Y:S04]  /*1320*/  STS [R7+0x38], R28 ;  /* 0x0000381c07007388 */ /* 0x000fe80000000800 */
[----:B------:R0:W-:Y:S02]  /*1330*/  STS [R7+0x3c], R30 ;  /* 0x00003c1e07007388 */ /* 0x0001e40000000800 */
[----:B0-----:R-:W-:Y:S01]  /*1340*/  IMAD R7, R3, 0x1e8020, R4 ;  /* 0x001e802003077824 */ /* 0x001fe200078e0204 */
[----:B------:R-:W-:-:S04]  /*1350*/  SHF.R.U32.HI R3, RZ, 0x1f, R2 ;  /* 0x0000001fff037819 */ /* 0x000fc80000011602 */
[----:B------:R-:W-:-:S05]  /*1360*/  LEA.HI.SX32 R3, R2, R3, 0x1a ;  /* 0x0000000302037211 */ /* 0x000fca00078fd2ff */
[----:B------:R-:W-:-:S04]  /*1370*/  IMAD R2, R3, -0x120, R24 ;  /* 0xfffffee003027824 */ /* 0x000fc800078e0218 */
[----:B------:R-:W-:-:S04]  /*1380*/  IMAD R2, R2, 0x3c1, R21 ;  /* 0x000003c102027824 */ /* 0x000fc800078e0215 */
[----:B------:R-:W-:Y:S02]  /*1390*/  IMAD R5, R3, 0x1e8020, R2 ;  /* 0x001e802003057824 */ /* 0x000fe400078e0202 */
[----:B------:R-:W0:Y:S02]  /*13a0*/  S2R R2, SR_TID.X ;  /* 0x0000000000027919 */ /* 0x000e240000002100 */
[----:B0-----:R-:W-:-:S04]  /*13b0*/  SHF.R.U32.HI R2, RZ, 0x2, R2 ;  /* 0x00000002ff027819 */ /* 0x001fc80000011602 */
[----:B------:R-:W-:-:S05]  /*13c0*/  LOP3.LUT R3, R2, 0x3c, RZ, 0xc0, !PT ;  /* 0x0000003c02037812 */ /* 0x000fca00078ec0ff */
[----:B------:R-:W-:Y:S01]  /*13d0*/  IMAD.IADD R28, R20, 0x1, R3 ;  /* 0x00000001141c7824 */ /* 0x000fe200078e0203 */
[----:B------:R-:W-:Y:S08]  /*13e0*/  BAR.SYNC.DEFER_BLOCKING 0x0 ;  /* 0x0000000000007b1d */ /* 0x000ff00000010000 */
[----:B------:R-:W0:Y:S01]  /*13f0*/  LDC.64 R2, c[0x0][0x238] ;  /* 0x00008e00ff027b82 */ /* 0x000e220000000a00 */
[----:B------:R-:W1:Y:S01]  /*1400*/  LDS R28, [R28] ;  /* 0x000000001c1c7984 */ /* 0x000e620000000800 */
[----:B------:R-:W-:-:S02]  /*1410*/  ISETP.LT.AND P6, PT, R24, 0x480, !P0 ;  /* 0x000004801800780c */ /* 0x000fc400047c1270 */
[----:B------:R-:W-:-:S04]  /*1420*/  LOP3.LUT R6, R23, 0x100, RZ, 0xfc, !PT ;  /* 0x0000010017067812 */ /* 0x000fc800078efcff */
[----:B------:R-:W-:Y:S01]  /*1430*/  SHF.R.U32.HI R6, RZ, 0x2, R6 ;  /* 0x00000002ff067819 */ /* 0x000fe20000011606 */
[----:B0-----:R-:W-:-:S03]  /*1440*/  IMAD.WIDE R4, R5, 0x4, R2 ;  /* 0x0000000405047825 */ /* 0x001fc600078e0202 */
[----:B------:R-:W-:-:S03]  /*1450*/  LOP3.LUT R6, R6, 0x7c, RZ, 0xc0, !PT ;  /* 0x0000007c06067812 */ /* 0x000fc600078ec0ff */
[----:B-1----:R-:W-:Y:S01]  /*1460*/  @P6 STG.E desc[UR6][R4.64], R28 ;  /* 0x0000001c04006986 */ /* 0x002fe2000c101906 */
[----:B------:R-:W-:Y:S01]  /*1470*/  ISETP.NE.AND P6, PT, R26, RZ, PT ;  /* 0x000000ff1a00720c */ /* 0x000fe20003fc5270 */
[----:B------:R-:W-:-:S06]  /*1480*/  IMAD.IADD R26, R20, 0x1, R6 ;  /* 0x00000001141a7824 */ /* 0x000fcc00078e0206 */
[----:B------:R-:W0:Y:S01]  /*1490*/  LDS R26, [R26+0x400] ;  /* 0x000400001a1a7984 */ /* 0x000e220000000800 */
[----:B------:R-:W-:-:S05]  /*14a0*/  IMAD.WIDE R6, R7, 0x4, R2 ;  /* 0x0000000407067825 */ /* 0x000fca00078e0202 */
[----:B0-----:R0:W-:Y:S01]  /*14b0*/  @P5 STG.E desc[UR6][R6.64], R26 ;  /* 0x0000001a06005986 */ /* 0x0011e2000c101906 */
[----:B------:R-:W-:Y:S02]  /*14c0*/  ISETP.NE.AND P5, PT, R22, RZ, PT ;  /* 0x000000ff1600720c */ /* 0x000fe40003fa5270 */
[----:B------:R-:W-:-:S04]  /*14d0*/  LOP3.LUT R22, R23, 0x200, RZ, 0xfc, !PT ;  /* 0x0000020017167812 */ /* 0x000fc800078efcff */
[----:B------:R-:W-:-:S04]  /*14e0*/  SHF.R.U32.HI R22, RZ, 0x2, R22 ;  /* 0x00000002ff167819 */ /* 0x000fc80000011616 */
[----:B------:R-:W-:-:S05]  /*14f0*/  LOP3.LUT R22, R22, 0xbc, RZ, 0xc0, !PT ;  /* 0x000000bc16167812 */ /* 0x000fca00078ec0ff */
[----:B------:R-:W-:-:S06]  /*1500*/  IMAD.IADD R22, R20, 0x1, R22 ;  /* 0x0000000114167824 */ /* 0x000fcc00078e0216 */
[----:B------:R-:W1:Y:S01]  /*1510*/  LDS R22, [R22+0x800] ;  /* 0x0008000016167984 */ /* 0x000e620000000800 */
[----:B------:R-:W-:Y:S01]  /*1520*/  IMAD.WIDE R4, R37, 0x4, R2 ;  /* 0x0000000425047825 */ /* 0x000fe200078e0202 */
[----:B0-----:R-:W-:-:S04]  /*1530*/  LOP3.LUT R6, R23, 0x300, RZ, 0xfc, !PT ;  /* 0x0000030017067812 */ /* 0x001fc800078efcff */
[----:B------:R-:W-:Y:S01]  /*1540*/  SHF.R.U32.HI R6, RZ, 0x2, R6 ;  /* 0x00000002ff067819 */ /* 0x000fe20000011606 */
[----:B-1----:R0:W-:Y:S01]  /*1550*/  @P4 STG.E desc[UR6][R4.64], R22 ;  /* 0x0000001604004986 */ /* 0x0021e2000c101906 */
[----:B------:R-:W-:Y:S01]  /*1560*/  ISETP.LT.AND P4, PT, R16, 0x480, !P0 ;  /* 0x000004801000780c */ /* 0x000fe20004781270 */
[----:B------:R-:W-:-:S04]  /*1570*/  IMAD R16, R35, -0x120, R16 ;  /* 0xfffffee023107824 */ /* 0x000fc800078e0210 */
[----:B------:R-:W-:-:S04]  /*1580*/  IMAD R16, R16, 0x3c1, R21 ;  /* 0x000003c110107824 */ /* 0x000fc800078e0215 */
[----:B------:R-:W-:Y:S01]  /*1590*/  IMAD R7, R35, 0x1e8020, R16 ;  /* 0x001e802023077824 */ /* 0x000fe200078e0210 */
        /* <DEDUP_REMOVED lines=34> */
[----:B------:R-:W-:-:S05]  /*17c0*/  IMAD.IADD R12, R20, 0x1, R29 ;  /* 0x00000001140c7824 */ /* 0x000fca00078e021d */
[----:B------:R1:W2:Y:S01]  /*17d0*/  LDS R33, [R12+0x1800] ;  /* 0x001800000c217984 */ /* 0x0002a20000000800 */
[C---:B------:R-:W-:Y:S02]  /*17e0*/  LOP3.LUT R4, R23.reuse, 0x700, RZ, 0xfc, !PT ;  /* 0x0000070017047812 */ /* 0x040fe400078efcff */
[----:B0-----:R-:W-:Y:S02]  /*17f0*/  LOP3.LUT R6, R23, 0x800, RZ, 0xfc, !PT ;  /* 0x0000080017067812 */ /* 0x001fe400078efcff */
[----:B------:R-:W-:Y:S02]  /*1800*/  SHF.R.U32.HI R4, RZ, 0x2, R4 ;  /* 0x00000002ff047819 */ /* 0x000fe40000011604 */
[----:B------:R-:W-:Y:S02]  /*1810*/  SHF.R.U32.HI R6, RZ, 0x2, R6 ;  /* 0x00000002ff067819 */ /* 0x000fe40000011606 */
[----:B------:R-:W-:Y:S02]  /*1820*/  LOP3.LUT R7, R4, 0x1fc, RZ, 0xc0, !PT ;  /* 0x000001fc04077812 */ /* 0x000fe400078ec0ff */
[----:B------:R-:W-:-:S03]  /*1830*/  LOP3.LUT R31, R6, 0x23c, RZ, 0xc0, !PT ;  /* 0x0000023c061f7812 */ /* 0x000fc600078ec0ff */
[C---:B------:R-:W-:Y:S02]  /*1840*/  IMAD.IADD R7, R20.reuse, 0x1, R7 ;  /* 0x0000000114077824 */ /* 0x040fe400078e0207 */
[----:B------:R-:W-:Y:S01]  /*1850*/  IMAD.IADD R31, R20, 0x1, R31 ;  /* 0x00000001141f7824 */ /* 0x000fe200078e021f */
[----:B------:R-:W-:Y:S02]  /*1860*/  LOP3.LUT R6, R23, 0x900, RZ, 0xfc, !PT ;  /* 0x0000090017067812 */ /* 0x000fe400078efcff */
[----:B------:R0:W3:Y:S01]  /*1870*/  LDS R29, [R7+0x1c00] ;  /* 0x001c0000071d7984 */ /* 0x0000e20000000800 */
[----:B------:R-:W-:-:S03]  /*1880*/  IMAD.WIDE R4, R5, 0x4, R2 ;  /* 0x0000000405047825 */ /* 0x000fc600078e0202 */
[----:B------:R-:W4:Y:S01]  /*1890*/  LDS R31, [R31+0x2000] ;  /* 0x002000001f1f7984 */ /* 0x000f220000000800 */
[C---:B-1----:R-:W-:Y:S02]  /*18a0*/  LOP3.LUT R12, R23.reuse, 0xa00, RZ, 0xfc, !PT ;  /* 0x00000a00170c7812 */ /* 0x042fe400078efcff */
[----:B------:R-:W-:Y:S02]  /*18b0*/  SHF.R.U32.HI R6, RZ, 0x2, R6 ;  /* 0x00000002ff067819 */ /* 0x000fe40000011606 */
[C---:B------:R-:W-:Y:S02]  /*18c0*/  LOP3.LUT R14, R23.reuse, 0xb00, RZ, 0xfc, !PT ;  /* 0x00000b00170e7812 */ /* 0x040fe400078efcff */
[C---:B------:R-:W-:Y:S02]  /*18d0*/  LOP3.LUT R16, R23.reuse, 0xc00, RZ, 0xfc, !PT ;  /* 0x00000c0017107812 */ /* 0x040fe400078efcff */
[----:B------:R-:W-:Y:S02]  /*18e0*/  LOP3.LUT R18, R23, 0xd00, RZ, 0xfc, !PT ;  /* 0x00000d0017127812 */ /* 0x000fe400078efcff */
[----:B------:R-:W-:-:S02]  /*18f0*/  SHF.R.U32.HI R12, RZ, 0x2, R12 ;  /* 0x00000002ff0c7819 */ /* 0x000fc4000001160c */
[----:B------:R-:W-:Y:S01]  /*1900*/  SHF.R.U32.HI R14, RZ, 0x2, R14 ;  /* 0x00000002ff0e7819 */ /* 0x000fe2000001160e */
[----:B--2---:R1:W-:Y:S01]  /*1910*/  @P4 STG.E desc[UR6][R4.64], R33 ;  /* 0x0000002104004986 */ /* 0x0043e2000c101906 */
[----:B------:R-:W-:Y:S02]  /*1920*/  SHF.R.U32.HI R16, RZ, 0x2, R16 ;  /* 0x00000002ff107819 */ /* 0x000fe40000011610 */
[----:B------:R-:W-:Y:S02]  /*1930*/  SHF.R.U32.HI R18, RZ, 0x2, R18 ;  /* 0x00000002ff127819 */ /* 0x000fe40000011612 */
[----:B0-----:R-:W-:Y:S02]  /*1940*/  LOP3.LUT R7, R12, 0x2bc, RZ, 0xc0, !PT ;  /* 0x000002bc0c077812 */ /* 0x001fe400078ec0ff */
[----:B-1----:R-:W-:Y:S02]  /*1950*/  LOP3.LUT R4, R23, 0xe00, RZ, 0xfc, !PT ;  /* 0x00000e0017047812 */ /* 0x002fe400078efcff */
[----:B------:R-:W-:-:S02]  /*1960*/  LOP3.LUT R5, R6, 0x27c, RZ, 0xc0, !PT ;  /* 0x0000027c06057812 */ /* 0x000fc400078ec0ff */
[----:B------:R-:W-:Y:S02]  /*1970*/  SHF.R.U32.HI R4, RZ, 0x2, R4 ;  /* 0x00000002ff047819 */ /* 0x000fe40000011604 */
[----:B------:R-:W-:Y:S01]  /*1980*/  LOP3.LUT R33, R14, 0x2fc, RZ, 0xc0, !PT ;  /* 0x000002fc0e217812 */ /* 0x000fe200078ec0ff */
[----:B------:R-:W-:Y:S01]  /*1990*/  IMAD.IADD R26, R20, 0x1, R5 ;  /* 0x00000001141a7824 */ /* 0x000fe200078e0205 */
[----:B------:R-:W-:Y:S02]  /*19a0*/  LOP3.LUT R5, R16, 0x33c, RZ, 0xc0, !PT ;  /* 0x0000033c10057812 */ /* 0x000fe400078ec0ff */
[----:B------:R-:W-:Y:S01]  /*19b0*/  LOP3.LUT R35, R18, 0x37c, RZ, 0xc0, !PT ;  /* 0x0000037c12237812 */ /* 0x000fe200078ec0ff */
[----:B------:R-:W-:Y:S01]  /*19c0*/  IMAD.IADD R22, R20, 0x1, R7 ;  /* 0x0000000114167824 */ /* 0x000fe200078e0207 */
[----:B------:R-:W-:Y:S01]  /*19d0*/  LOP3.LUT R37, R4, 0x3bc, RZ, 0xc0, !PT ;  /* 0x000003bc04257812 */ /* 0x000fe200078ec0ff */
[C---:B------:R-:W-:Y:S01]  /*19e0*/  IMAD.IADD R18, R20.reuse, 0x1, R33 ;  /* 0x0000000114127824 */ /* 0x040fe200078e0221 */
[----:B------:R-:W0:Y:S01]  /*19f0*/  LDS R26, [R26+0x2400] ;  /* 0x002400001a1a7984 */ /* 0x000e220000000800 */
[----:B------:R-:W-:-:S02]  /*1a00*/  IMAD.IADD R16, R20, 0x1, R5 ;  /* 0x0000000114107824 */ /* 0x000fc400078e0205 */
[C---:B------:R-:W-:Y:S01]  /*1a10*/  IMAD.IADD R14, R20.reuse, 0x1, R35 ;  /* 0x00000001140e7824 */ /* 0x040fe200078e0223 */
[----:B------:R-:W1:Y:S01]  /*1a20*/  LDS R22, [R22+0x2800] ;  /* 0x0028000016167984 */ /* 0x000e620000000800 */
[----:B------:R-:W-:-:S03]  /*1a30*/  IMAD.IADD R12, R20, 0x1, R37 ;  /* 0x00000001140c7824 */ /* 0x000fc600078e0225 */
[----:B------:R-:W2:Y:S04]  /*1a40*/  LDS R18, [R18+0x2c00] ;  /* 0x002c000012127984 */ /* 0x000ea80000000800 */
[----:B------:R-:W5:Y:S04]  /*1a50*/  LDS R16, [R16+0x3000] ;  /* 0x0030000010107984 */ /* 0x000f680000000800 */
[----:B------:R-:W0:Y:S04]  /*1a60*/  LDS R14, [R14+0x3400] ;  /* 0x003400000e0e7984 */ /* 0x000e280000000800 */
[----:B------:R-:W1:Y:S01]  /*1a70*/  LDS R12, [R12+0x3800] ;  /* 0x003800000c0c7984 */ /* 0x000e620000000800 */
[----:B------:R-:W-:-:S04]  /*1a80*/  IMAD.WIDE R4, R25, 0x4, R2 ;  /* 0x0000000419047825 */ /* 0x000fc800078e0202 */
[----:B------:R-:W-:Y:S01]  /*1a90*/  IMAD.WIDE R6, R15, 0x4, R2 ;  /* 0x000000040f067825 */ /* 0x000fe200078e0202 */
[----:B---3--:R3:W-:Y:S04]  /*1aa0*/  @P3 STG.E desc[UR6][R4.64], R29 ;  /* 0x0000001d04003986 */ /* 0x0087e8000c101906 */
[----:B----4-:R4:W-:Y:S01]  /*1ab0*/  @P2 STG.E desc[UR6][R6.64], R31 ;  /* 0x0000001f06002986 */ /* 0x0109e2000c101906 */
[----:B------:R-:W-:Y:S01]  /*1ac0*/  ISETP.LT.AND P2, PT, R0, 0x480, !P0 ;  /* 0x000004800000780c */ /* 0x000fe20004741270 */
[----:B------:R-:W-:Y:S01]  /*1ad0*/  IMAD R0, R17, -0x120, R0 ;  /* 0xfffffee011007824 */ /* 0x000fe200078e0200 */
[----:B------:R-:W-:Y:S01]  /*1ae0*/  ISETP.LT.AND P4, PT, R10, 0x480, !P0 ;  /* 0x000004800a00780c */ /* 0x000fe20004781270 */
[----:B------:R-:W-:Y:S01]  /*1af0*/  IMAD R10, R27, -0x120, R10 ;  /* 0xfffffee01b0a7824 */ /* 0x000fe200078e020a */
[----:B------:R-:W-:Y:S01]  /*1b00*/  ISETP.LT.AND P3, PT, R8, 0x480, !P0 ;  /* 0x000004800800780c */ /* 0x000fe20004761270 */
[----:B------:R-:W-:-:S02]  /*1b10*/  IMAD R0, R0, 0x3c1, R21 ;  /* 0x000003c100007824 */ /* 0x000fc400078e0215 */
[----:B------:R-:W-:Y:S02]  /*1b20*/  IMAD R8, R19, -0x120, R8 ;  /* 0xfffffee013087824 */ /* 0x000fe400078e0208 */
[--C-:B------:R-:W-:Y:S02]  /*1b30*/  IMAD R10, R10, 0x3c1, R21.reuse ;  /* 0x000003c10a0a7824 */ /* 0x100fe400078e0215 */
[----:B---3--:R-:W-:Y:S01]  /*1b40*/  IMAD R29, R17, 0x1e8020, R0 ;  /* 0x001e8020111d7824 */ /* 0x008fe200078e0200 */
[----:B------:R-:W-:Y:S01]  /*1b50*/  LOP3.LUT R0, R24, 0xf0, RZ, 0xfc, !PT ;  /* 0x000000f018007812 */ /* 0x000fe200078efcff */
[----:B------:R-:W-:Y:S02]  /*1b60*/  IMAD R8, R8, 0x3c1, R21 ;  /* 0x000003c108087824 */ /* 0x000fe400078e0215 */
[----:B----4-:R-:W-:Y:S01]  /*1b70*/  IMAD R7, R27, 0x1e8020, R10 ;  /* 0x001e80201b077824 */ /* 0x010fe200078e020a */
[----:B------:R-:W-:Y:S01]  /*1b80*/  ISETP.LT.AND P0, PT, R0, 0x480, !P0 ;  /* 0x000004800000780c */ /* 0x000fe20004701270 */
[----:B------:R-:W-:Y:S01]  /*1b90*/  IMAD R25, R19, 0x1e8020, R8 ;  /* 0x001e802013197824 */ /* 0x000fe200078e0208 */
[----:B------:R-:W-:Y:S01]  /*1ba0*/  LOP3.LUT R23, R23, 0xf00, RZ, 0xfc, !PT ;  /* 0x00000f0017177812 */ /* 0x000fe200078efcff */
[----:B------:R-:W-:-:S04]  /*1bb0*/  IMAD.WIDE R4, R13, 0x4, R2 ;  /* 0x000000040d047825 */ /* 0x000fc800078e0202 */
[----:B------:R-:W-:Y:S01]  /*1bc0*/  IMAD.WIDE R6, R7, 0x4, R2 ;  /* 0x0000000407067825 */ /* 0x000fe200078e0202 */
[----:B------:R-:W-:-:S03]  /*1bd0*/  SHF.R.U32.HI R23, RZ, 0x2, R23 ;  /* 0x00000002ff177819 */ /* 0x000fc60000011617 */
[--C-:B------:R-:W-:Y:S01]  /*1be0*/  IMAD.WIDE R24, R25, 0x4, R2.reuse ;  /* 0x0000000419187825 */ /* 0x100fe200078e0202 */
[----:B0-----:R0:W-:Y:S03]  /*1bf0*/  @P1 STG.E desc[UR6][R4.64], R26 ;  /* 0x0000001a04001986 */ /* 0x0011e6000c101906 */
[--C-:B------:R-:W-:Y:S01]  /*1c00*/  IMAD.WIDE R28, R29, 0x4, R2.reuse ;  /* 0x000000041d1c7825 */ /* 0x100fe200078e0202 */
[----:B-1----:R0:W-:Y:S03]  /*1c10*/  @P4 STG.E desc[UR6][R6.64], R22 ;  /* 0x0000001606004986 */ /* 0x0021e6000c101906 */
[--C-:B------:R-:W-:Y:S01]  /*1c20*/  IMAD.WIDE R10, R11, 0x4, R2.reuse ;  /* 0x000000040b0a7825 */ /* 0x100fe200078e0202 */
[----:B--2---:R0:W-:Y:S03]  /*1c30*/  @P3 STG.E desc[UR6][R24.64], R18 ;  /* 0x0000001218003986 */ /* 0x0041e6000c101906 */
[----:B------:R-:W-:Y:S01]  /*1c40*/  IMAD.WIDE R8, R9, 0x4, R2 ;  /* 0x0000000409087825 */ /* 0x000fe200078e0202 */
[----:B------:R-:W-:Y:S01]  /*1c50*/  LOP3.LUT R23, R23, 0x3fc, RZ, 0xc0, !PT ;  /* 0x000003fc17177812 */ /* 0x000fe200078ec0ff */
[----:B-----5:R0:W-:Y:S04]  /*1c60*/  @P2 STG.E desc[UR6][R28.64], R16 ;  /* 0x000000101c002986 */ /* 0x0201e8000c101906 */
[----:B------:R0:W-:Y:S01]  /*1c70*/  @P5 STG.E desc[UR6][R10.64], R14 ;  /* 0x0000000e0a005986 */ /* 0x0001e2000c101906 */
[----:B------:R-:W-:-:S03]  /*1c80*/  IMAD.IADD R20, R20, 0x1, R23 ;  /* 0x0000000114147824 */ /* 0x000fc600078e0217 */
[----:B------:R0:W-:Y:S02]  /*1c90*/  @P6 STG.E desc[UR6][R8.64], R12 ;  /* 0x0000000c08006986 */ /* 0x0001e4000c101906 */
[----:B0-----:R-:W-:Y:S05]  /*1ca0*/  @!P0 EXIT ;  /* 0x000000000000894d */ /* 0x001fea0003800000 */
[----:B0-----:R-:W0:Y:S01]  /*1cb0*/  LDS R7, [R20+0x3c00] ;  /* 0x003c000014077984 */ /* 0x001e220000000800 */
[----:B------:R-:W-:-:S05]  /*1cc0*/  IMAD.HI R4, R0, 0x38e38e39, RZ ;  /* 0x38e38e3900047827 */ /* 0x000fca00078e02ff */
[----:B------:R-:W-:-:S04]  /*1cd0*/  SHF.R.U32.HI R5, RZ, 0x1f, R4 ;  /* 0x0000001fff057819 */ /* 0x000fc80000011604 */
[----:B------:R-:W-:-:S05]  /*1ce0*/  LEA.HI.SX32 R5, R4, R5, 0x1a ;  /* 0x0000000504057211 */ /* 0x000fca00078fd2ff */
[----:B------:R-:W-:-:S04]  /*1cf0*/  IMAD R0, R5, -0x120, R0 ;  /* 0xfffffee005007824 */ /* 0x000fc800078e0200 */
[----:B------:R-:W-:-:S04]  /*1d00*/  IMAD R0, R0, 0x3c1, R21 ;  /* 0x000003c100007824 */ /* 0x000fc800078e0215 */
[----:B------:R-:W-:-:S04]  /*1d10*/  IMAD R5, R5, 0x1e8020, R0 ;  /* 0x001e802005057824 */ /* 0x000fc800078e0200 */
[----:B------:R-:W-:-:S05]  /*1d20*/  IMAD.WIDE R2, R5, 0x4, R2 ;  /* 0x0000000405027825 */ /* 0x000fca00078e0202 */
[----:B0-----:R-:W-:Y:S01]  /*1d30*/  STG.E desc[UR6][R2.64], R7 ;  /* 0x0000000702007986 */ /* 0x001fe2000c101906 */
[----:B------:R-:W-:Y:S05]  /*1d40*/  EXIT ;  /* 0x000000000000794d */ /* 0x000fea0003800000 */
.L_x_0:
[----:B------:R-:W-:-:S00]  /*1d50*/  BRA `(.L_x_0) ;  /* 0xfffffffc00fc7947 */ /* 0x000fc0000383ffff */
[----:B------:R-:W-:-:S00]  /*1d60*/  NOP ;  /* 0x0000000000007918 */ /* 0x000fc00000000000 */
        /* <DEDUP_REMOVED lines=9> */
.L_x_1:


//--------------------- .nv.global.init           --------------------------
	.section	.nv.global.init,"aw",@progbits
.nv.global.init:
	.type		_$_str,@object
	.size		_$_str,(_$_str_$_2 - _$_str)
_$_str:
        /*0000*/ 	.byte	0x5f, 0x5f, 0x43, 0x55, 0x44, 0x41, 0x5f, 0x46, 0x54, 0x5a, 0x00
	.type		_$_str_$_2,@object
	.size		_$_str_$_2,(.L_1 - _$_str_$_2)
_$_str_$_2:
        /*000b*/ 	.byte	0x5f, 0x5f, 0x43, 0x55, 0x44, 0x41, 0x5f, 0x50, 0x52, 0x45, 0x43, 0x5f, 0x53, 0x51, 0x52, 0x54
        /*001b*/ 	.byte	0x00
.L_1:


//--------------------- .nv.shared.triton_poi_fused__native_batch_norm_legit_no_training_relu_8 --------------------------
	.section	.nv.shared.triton_poi_fused__native_batch_norm_legit_no_training_relu_8,"aw",@nobits
	.sectionflags	@""
	.align	16
	.zero		1024


//--------------------- .nv.constant0.triton_poi_fused__native_batch_norm_legit_no_training_relu_8 --------------------------
	.section	.nv.constant0.triton_poi_fused__native_batch_norm_legit_no_training_relu_8,"a",@progbits
	.sectionflags	@""
	.align	4
.nv.constant0.triton_poi_fused__native_batch_norm_legit_no_training_relu_8:
	.zero		584
